//
// Generated by NVIDIA NVVM Compiler
//
// Compiler Build ID: CL-36424714
// Cuda compilation tools, release 13.0, V13.0.88
// Based on NVVM 20.0.0
//

.version 9.0
.target sm_100
.address_size 64

	// .globl	_Z9matrixMulPdS_S_ii

.visible .entry _Z9matrixMulPdS_S_ii(
	.param .u64 .ptr .align 1 _Z9matrixMulPdS_S_ii_param_0,
	.param .u64 .ptr .align 1 _Z9matrixMulPdS_S_ii_param_1,
	.param .u64 .ptr .align 1 _Z9matrixMulPdS_S_ii_param_2,
	.param .u32 _Z9matrixMulPdS_S_ii_param_3,
	.param .u32 _Z9matrixMulPdS_S_ii_param_4
)
{
	.reg .pred 	%p<10>;
	.reg .b32 	%r<40>;
	.reg .b64 	%rd<54>;
	.reg .b64 	%fd<56>;

	ld.param.u64 	%rd7, [_Z9matrixMulPdS_S_ii_param_0];
	ld.param.u64 	%rd8, [_Z9matrixMulPdS_S_ii_param_1];
	ld.param.u64 	%rd9, [_Z9matrixMulPdS_S_ii_param_2];
	ld.param.u32 	%r18, [_Z9matrixMulPdS_S_ii_param_3];
	ld.param.u32 	%r19, [_Z9matrixMulPdS_S_ii_param_4];
	cvta.to.global.u64 	%rd1, %rd8;
	cvta.to.global.u64 	%rd2, %rd7;
	cvta.to.global.u64 	%rd10, %rd9;
	mov.u32 	%r20, %ctaid.y;
	mov.u32 	%r21, %ntid.y;
	mov.u32 	%r22, %tid.y;
	mad.lo.s32 	%r1, %r20, %r21, %r22;
	mov.u32 	%r23, %ctaid.x;
	mov.u32 	%r24, %ntid.x;
	mov.u32 	%r25, %tid.x;
	mad.lo.s32 	%r2, %r23, %r24, %r25;
	mad.lo.s32 	%r26, %r19, %r1, %r2;
	mul.wide.s32 	%rd11, %r26, 8;
	add.s64 	%rd3, %rd10, %rd11;
	mov.b64 	%rd12, 0;
	st.global.u64 	[%rd3], %rd12;
	setp.lt.s32 	%p1, %r18, 1;
	@%p1 bra 	$L__BB0_12;
	mul.lo.s32 	%r3, %r18, %r1;
	and.b32  	%r4, %r18, 7;
	setp.lt.u32 	%p2, %r18, 8;
	mov.b32 	%r38, 0;
	mov.f64 	%fd53, 0d0000000000000000;
	@%p2 bra 	$L__BB0_4;
	and.b32  	%r38, %r18, 2147483640;
	neg.s32 	%r36, %r38;
	shl.b32 	%r7, %r19, 3;
	mul.wide.u32 	%rd13, %r3, 8;
	add.s64 	%rd14, %rd13, %rd2;
	add.s64 	%rd53, %rd14, 32;
	mov.f64 	%fd53, 0d0000000000000000;
	mul.wide.s32 	%rd17, %r19, 8;
	mov.u32 	%r35, %r2;
$L__BB0_3:
	.pragma "nounroll";
	ld.global.f64 	%fd10, [%rd53+-32];
	mul.wide.s32 	%rd15, %r35, 8;
	add.s64 	%rd16, %rd1, %rd15;
	ld.global.f64 	%fd11, [%rd16];
	fma.rn.f64 	%fd12, %fd10, %fd11, %fd53;
	st.global.f64 	[%rd3], %fd12;
	ld.global.f64 	%fd13, [%rd53+-24];
	add.s64 	%rd18, %rd16, %rd17;
	ld.global.f64 	%fd14, [%rd18];
	fma.rn.f64 	%fd15, %fd13, %fd14, %fd12;
	st.global.f64 	[%rd3], %fd15;
	ld.global.f64 	%fd16, [%rd53+-16];
	add.s64 	%rd19, %rd18, %rd17;
	ld.global.f64 	%fd17, [%rd19];
	fma.rn.f64 	%fd18, %fd16, %fd17, %fd15;
	st.global.f64 	[%rd3], %fd18;
	ld.global.f64 	%fd19, [%rd53+-8];
	add.s64 	%rd20, %rd19, %rd17;
	ld.global.f64 	%fd20, [%rd20];
	fma.rn.f64 	%fd21, %fd19, %fd20, %fd18;
	st.global.f64 	[%rd3], %fd21;
	ld.global.f64 	%fd22, [%rd53];
	add.s64 	%rd21, %rd20, %rd17;
	ld.global.f64 	%fd23, [%rd21];
	fma.rn.f64 	%fd24, %fd22, %fd23, %fd21;
	st.global.f64 	[%rd3], %fd24;
	ld.global.f64 	%fd25, [%rd53+8];
	add.s64 	%rd22, %rd21, %rd17;
	ld.global.f64 	%fd26, [%rd22];
	fma.rn.f64 	%fd27, %fd25, %fd26, %fd24;
	st.global.f64 	[%rd3], %fd27;
	ld.global.f64 	%fd28, [%rd53+16];
	add.s64 	%rd23, %rd22, %rd17;
	ld.global.f64 	%fd29, [%rd23];
	fma.rn.f64 	%fd30, %fd28, %fd29, %fd27;
	st.global.f64 	[%rd3], %fd30;
	ld.global.f64 	%fd31, [%rd53+24];
	add.s64 	%rd24, %rd23, %rd17;
	ld.global.f64 	%fd32, [%rd24];
	fma.rn.f64 	%fd53, %fd31, %fd32, %fd30;
	st.global.f64 	[%rd3], %fd53;
	add.s32 	%r36, %r36, 8;
	add.s32 	%r35, %r35, %r7;
	add.s64 	%rd53, %rd53, 64;
	setp.ne.s32 	%p3, %r36, 0;
	@%p3 bra 	$L__BB0_3;
$L__BB0_4:
	setp.eq.s32 	%p4, %r4, 0;
	@%p4 bra 	$L__BB0_12;
	and.b32  	%r13, %r18, 3;
	setp.lt.u32 	%p5, %r4, 4;
	@%p5 bra 	$L__BB0_7;
	add.s32 	%r28, %r38, %r3;
	mul.wide.u32 	%rd25, %r28, 8;
	add.s64 	%rd26, %rd2, %rd25;
	ld.global.f64 	%fd33, [%rd26];
	mad.lo.s32 	%r29, %r38, %r19, %r2;
	mul.wide.s32 	%rd27, %r29, 8;
	add.s64 	%rd28, %rd1, %rd27;
	ld.global.f64 	%fd34, [%rd28];
	fma.rn.f64 	%fd35, %fd33, %fd34, %fd53;
	st.global.f64 	[%rd3], %fd35;
	cvt.u64.u32 	%rd29, %r3;
	cvt.u64.u32 	%rd30, %r38;
	add.s64 	%rd31, %rd30, %rd29;
	shl.b64 	%rd32, %rd31, 3;
	add.s64 	%rd33, %rd2, %rd32;
	ld.global.f64 	%fd36, [%rd33+8];
	mul.wide.s32 	%rd34, %r19, 8;
	add.s64 	%rd35, %rd28, %rd34;
	ld.global.f64 	%fd37, [%rd35];
	fma.rn.f64 	%fd38, %fd36, %fd37, %fd35;
	st.global.f64 	[%rd3], %fd38;
	ld.global.f64 	%fd39, [%rd33+16];
	add.s64 	%rd36, %rd35, %rd34;
	ld.global.f64 	%fd40, [%rd36];
	fma.rn.f64 	%fd41, %fd39, %fd40, %fd38;
	st.global.f64 	[%rd3], %fd41;
	ld.global.f64 	%fd42, [%rd33+24];
	add.s64 	%rd37, %rd36, %rd34;
	ld.global.f64 	%fd43, [%rd37];
	fma.rn.f64 	%fd53, %fd42, %fd43, %fd41;
	st.global.f64 	[%rd3], %fd53;
	add.s32 	%r38, %r38, 4;
$L__BB0_7:
	setp.eq.s32 	%p6, %r13, 0;
	@%p6 bra 	$L__BB0_12;
	setp.eq.s32 	%p7, %r13, 1;
	@%p7 bra 	$L__BB0_10;
	add.s32 	%r30, %r38, %r3;
	mul.wide.u32 	%rd38, %r30, 8;
	add.s64 	%rd39, %rd2, %rd38;
	ld.global.f64 	%fd44, [%rd39];
	mad.lo.s32 	%r31, %r38, %r19, %r2;
	mul.wide.s32 	%rd40, %r31, 8;
	add.s64 	%rd41, %rd1, %rd40;
	ld.global.f64 	%fd45, [%rd41];
	fma.rn.f64 	%fd46, %fd44, %fd45, %fd53;
	st.global.f64 	[%rd3], %fd46;
	cvt.u64.u32 	%rd42, %r3;
	cvt.u64.u32 	%rd43, %r38;
	add.s64 	%rd44, %rd43, %rd42;
	shl.b64 	%rd45, %rd44, 3;
	add.s64 	%rd46, %rd2, %rd45;
	ld.global.f64 	%fd47, [%rd46+8];
	mul.wide.s32 	%rd47, %r19, 8;
	add.s64 	%rd48, %rd41, %rd47;
	ld.global.f64 	%fd48, [%rd48];
	fma.rn.f64 	%fd53, %fd47, %fd48, %fd46;
	st.global.f64 	[%rd3], %fd53;
	add.s32 	%r38, %r38, 2;
$L__BB0_10:
	and.b32  	%r32, %r18, 1;
	setp.eq.b32 	%p8, %r32, 1;
	not.pred 	%p9, %p8;
	@%p9 bra 	$L__BB0_12;
	add.s32 	%r33, %r38, %r3;
	mul.wide.u32 	%rd49, %r33, 8;
	add.s64 	%rd50, %rd2, %rd49;
	ld.global.f64 	%fd49, [%rd50];
	mad.lo.s32 	%r34, %r38, %r19, %r2;
	mul.wide.s32 	%rd51, %r34, 8;
	add.s64 	%rd52, %rd1, %rd51;
	ld.global.f64 	%fd50, [%rd52];
	fma.rn.f64 	%fd51, %fd49, %fd50, %fd53;
	st.global.f64 	[%rd3], %fd51;
$L__BB0_12:
	ret;

}


// ===== COMPILED SASS (sm_100) =====

	.target	sm_100

	.elftype	@"ET_EXEC"


//--------------------- .note.nv.tkinfo           --------------------------
	.section	.note.nv.tkinfo,"",@"SHT_NOTE"
	.sectionflags	@"SHF_NOTE_NV_TKINFO"
	.tkinfo
        /*0018*/ 	.word	0x00000002
        /*0030*/ 	.string	""
        /*0030*/ 	.string	"ptxas"
        /*0030*/ 	.string	"Cuda compilation tools, release 13.0, V13.0.88"
        /*0030*/ 	.string	"Build cuda_13.0.r13.0/compiler.36424714_0"
        /*0030*/ 	.string	"-arch sm_100 -m 64 "



//--------------------- .note.nv.cuinfo           --------------------------
	.section	.note.nv.cuinfo,"",@"SHT_NOTE"
	.sectionflags	@"SHF_NOTE_NV_CUINFO"
        /*0018*/ 	.short	0x0002
        /*001a*/ 	.short	0x0064
        /*001c*/ 	.short	0x0082
	.zero		2


//--------------------- .nv.info                  --------------------------
	.section	.nv.info,"",@"SHT_CUDA_INFO"
	.align	4


	//----- nvinfo : EIATTR_REGCOUNT
	.align		4
        /*0000*/ 	.byte	0x04, 0x2f
        /*0002*/ 	.short	(.L_1 - .L_0)
	.align		4
.L_0:
        /*0004*/ 	.word	index@(_Z9matrixMulPdS_S_ii)
        /*0008*/ 	.word	0x0000001e


	//----- nvinfo : EIATTR_FRAME_SIZE
	.align		4
.L_1:
        /*000c*/ 	.byte	0x04, 0x11
        /*000e*/ 	.short	(.L_3 - .L_2)
	.align		4
.L_2:
        /*0010*/ 	.word	index@(_Z9matrixMulPdS_S_ii)
        /*0014*/ 	.word	0x00000000


	//----- nvinfo : EIATTR_MIN_STACK_SIZE
	.align		4
.L_3:
        /*0018*/ 	.byte	0x04, 0x12
        /*001a*/ 	.short	(.L_5 - .L_4)
	.align		4
.L_4:
        /*001c*/ 	.word	index@(_Z9matrixMulPdS_S_ii)
        /*0020*/ 	.word	0x00000000
.L_5:


//--------------------- .nv.compat                --------------------------
	.section	.nv.compat,"",@"SHT_CUDA_COMPAT_INFO"
	.align	4
        /*0000*/ 	.byte	0x02, 0x09, 0x00, 0x00, 0x02, 0x02, 0x01, 0x00, 0x02, 0x05, 0x05, 0x00, 0x03, 0x07, 0x01, 0x01
        /*0010*/ 	.byte	0x02, 0x03, 0x00, 0x00, 0x02, 0x06, 0x01, 0x00, 0x04, 0x0b, 0x08, 0x00, 0x01, 0x00, 0x00, 0x00
        /*0020*/ 	.byte	0x00, 0x00, 0x00, 0x00


//--------------------- .nv.info._Z9matrixMulPdS_S_ii --------------------------
	.section	.nv.info._Z9matrixMulPdS_S_ii,"",@"SHT_CUDA_INFO"
	.sectionflags	@""
	.align	4


	//----- nvinfo : EIATTR_CUDA_API_VERSION
	.align		4
        /*0000*/ 	.byte	0x04, 0x37
        /*0002*/ 	.short	(.L_7 - .L_6)
.L_6:
        /*0004*/ 	.word	0x00000082


	//----- nvinfo : EIATTR_KPARAM_INFO
	.align		4
.L_7:
        /*0008*/ 	.byte	0x04, 0x17
        /*000a*/ 	.short	(.L_9 - .L_8)
.L_8:
        /*000c*/ 	.word	0x00000000
        /*0010*/ 	.short	0x0004
        /*0012*/ 	.short	0x001c
        /*0014*/ 	.byte	0x00, 0xf0, 0x11, 0x00


	//----- nvinfo : EIATTR_KPARAM_INFO
	.align		4
.L_9:
        /*0018*/ 	.byte	0x04, 0x17
        /*001a*/ 	.short	(.L_11 - .L_10)
.L_10:
        /*001c*/ 	.word	0x00000000
        /*0020*/ 	.short	0x0003
        /*0022*/ 	.short	0x0018
        /*0024*/ 	.byte	0x00, 0xf0, 0x11, 0x00


	//----- nvinfo : EIATTR_KPARAM_INFO
	.align		4
.L_11:
        /*0028*/ 	.byte	0x04, 0x17
        /*002a*/ 	.short	(.L_13 - .L_12)
.L_12:
        /*002c*/ 	.word	0x00000000
        /*0030*/ 	.short	0x0002
        /*0032*/ 	.short	0x0010
        /*0034*/ 	.byte	0x00, 0xf5, 0x21, 0x00


	//----- nvinfo : EIATTR_KPARAM_INFO
	.align		4
.L_13:
        /*0038*/ 	.byte	0x04, 0x17
        /*003a*/ 	.short	(.L_15 - .L_14)
.L_14:
        /*003c*/ 	.word	0x00000000
        /*0040*/ 	.short	0x0001
        /*0042*/ 	.short	0x0008
        /*0044*/ 	.byte	0x00, 0xf5, 0x21, 0x00


	//----- nvinfo : EIATTR_KPARAM_INFO
	.align		4
.L_15:
        /*0048*/ 	.byte	0x04, 0x17
        /*004a*/ 	.short	(.L_17 - .L_16)
.L_16:
        /*004c*/ 	.word	0x00000000
        /*0050*/ 	.short	0x0000
        /*0052*/ 	.short	0x0000
        /*0054*/ 	.byte	0x00, 0xf5, 0x21, 0x00


	//----- nvinfo : EIATTR_SPARSE_MMA_MASK
	.align		4
.L_17:
        /*0058*/ 	.byte	0x03, 0x50
        /*005a*/ 	.short	0x0000


	//----- nvinfo : EIATTR_MAXREG_COUNT
	.align		4
        /*005c*/ 	.byte	0x03, 0x1b
        /*005e*/ 	.short	0x00ff


	//----- nvinfo : EIATTR_MERCURY_ISA_VERSION
	.align		4
        /*0060*/ 	.byte	0x03, 0x5f
        /*0062*/ 	.short	0x0101


	//----- nvinfo : EIATTR_VRC_CTA_INIT_COUNT
	.align		4
        /*0064*/ 	.byte	0x02, 0x4a
	.zero		1
	.zero		1


	//----- nvinfo : EIATTR_EXIT_INSTR_OFFSETS
	.align		4
        /*0068*/ 	.byte	0x04, 0x1c
        /*006a*/ 	.short	(.L_19 - .L_18)


	//   ....[0]....
.L_18:
        /*006c*/ 	.word	0x00000100


	//   ....[1]....
        /*0070*/ 	.word	0x000004f0


	//   ....[2]....
        /*0074*/ 	.word	0x00000730


	//   ....[3]....
        /*0078*/ 	.word	0x000008d0


	//   ....[4]....
        /*007c*/ 	.word	0x00000980


	//----- nvinfo : EIATTR_CBANK_PARAM_SIZE
	.align		4
.L_19:
        /*0080*/ 	.byte	0x03, 0x19
        /*0082*/ 	.short	0x0020


	//----- nvinfo : EIATTR_PARAM_CBANK
	.align		4
        /*0084*/ 	.byte	0x04, 0x0a
        /*0086*/ 	.short	(.L_21 - .L_20)
	.align		4
.L_20:
        /*0088*/ 	.word	index@(.nv.constant0._Z9matrixMulPdS_S_ii)
        /*008c*/ 	.short	0x0380
        /*008e*/ 	.short	0x0020


	//----- nvinfo : EIATTR_SW_WAR
	.align		4
.L_21:
        /*0090*/ 	.byte	0x04, 0x36
        /*0092*/ 	.short	(.L_23 - .L_22)
.L_22:
        /*0094*/ 	.word	0x00000008
.L_23:


//--------------------- .nv.callgraph             --------------------------
	.section	.nv.callgraph,"",@"SHT_CUDA_CALLGRAPH"
	.align	4
	.sectionentsize	8
	.align		4
        /*0000*/ 	.word	0x00000000
	.align		4
        /*0004*/ 	.word	0xffffffff
	.align		4
        /*0008*/ 	.word	0x00000000
	.align		4
        /*000c*/ 	.word	0xfffffffe
	.align		4
        /*0010*/ 	.word	0x00000000
	.align		4
        /*0014*/ 	.word	0xfffffffd
	.align		4
        /*0018*/ 	.word	0x00000000
	.align		4
        /*001c*/ 	.word	0xfffffffc


//--------------------- .text._Z9matrixMulPdS_S_ii --------------------------
	.section	.text._Z9matrixMulPdS_S_ii,"ax",@progbits
	.align	128
        .global         _Z9matrixMulPdS_S_ii
        .type           _Z9matrixMulPdS_S_ii,@function
        .size           _Z9matrixMulPdS_S_ii,(.L_x_5 - _Z9matrixMulPdS_S_ii)
        .other          _Z9matrixMulPdS_S_ii,@"STO_CUDA_ENTRY STV_DEFAULT"
_Z9matrixMulPdS_S_ii:
.text._Z9matrixMulPdS_S_ii:
[----:B------:R-:W-:Y:S01]  /*0000*/  LDC R1, c[0x0][0x37c] ;  /* 0x0000df00ff017b82 */ /* 0x000fe20000000800 */
[----:B------:R-:W0:Y:S07]  /*0010*/  S2R R0, SR_TID.Y ;  /* 0x0000000000007919 */ /* 0x000e2e0000002200 */
[----:B------:R-:W0:Y:S01]  /*0020*/  S2UR UR6, SR_CTAID.Y ;  /* 0x00000000000679c3 */ /* 0x000e220000002600 */
[----:B------:R-:W1:Y:S01]  /*0030*/  LDCU.64 UR4, c[0x0][0x358] ;  /* 0x00006b00ff0477ac */ /* 0x000e620008000a00 */
[----:B------:R-:W2:Y:S06]  /*0040*/  S2R R9, SR_TID.X ;  /* 0x0000000000097919 */ /* 0x000eac0000002100 */
[----:B------:R-:W0:Y:S08]  /*0050*/  LDC R7, c[0x0][0x364] ;  /* 0x0000d900ff077b82 */ /* 0x000e300000000800 */
[----:B------:R-:W2:Y:S08]  /*0060*/  S2UR UR7, SR_CTAID.X ;  /* 0x00000000000779c3 */ /* 0x000eb00000002500 */
[----:B------:R-:W2:Y:S08]  /*0070*/  LDC R6, c[0x0][0x360] ;  /* 0x0000d800ff067b82 */ /* 0x000eb00000000800 */
[----:B------:R-:W3:Y:S01]  /*0080*/  LDC.64 R2, c[0x0][0x398] ;  /* 0x0000e600ff027b82 */ /* 0x000ee20000000a00 */
[----:B0-----:R-:W-:-:S07]  /*0090*/  IMAD R7, R7, UR6, R0 ;  /* 0x0000000607077c24 */ /* 0x001fce000f8e0200 */
[----:B------:R-:W0:Y:S01]  /*00a0*/  LDC.64 R4, c[0x0][0x390] ;  /* 0x0000e400ff047b82 */ /* 0x000e220000000a00 */
[----:B--2---:R-:W-:Y:S01]  /*00b0*/  IMAD R0, R6, UR7, R9 ;  /* 0x0000000706007c24 */ /* 0x004fe2000f8e0209 */
[----:B---3--:R-:W-:-:S03]  /*00c0*/  ISETP.GE.AND P0, PT, R2, 0x1, PT ;  /* 0x000000010200780c */ /* 0x008fc60003f06270 */
[----:B------:R-:W-:-:S04]  /*00d0*/  IMAD R9, R7, R3, R0 ;  /* 0x0000000307097224 */ /* 0x000fc800078e0200 */
[----:B0-----:R-:W-:-:S05]  /*00e0*/  IMAD.WIDE R4, R9, 0x8, R4 ;  /* 0x0000000809047825 */ /* 0x001fca00078e0204 */
[----:B-1----:R0:W-:Y:S01]  /*00f0*/  STG.E.64 desc[UR4][R4.64], RZ ;  /* 0x000000ff04007986 */ /* 0x0021e2000c101b04 */
[----:B------:R-:W-:Y:S05]  /*0100*/  @!P0 EXIT ;  /* 0x000000000000894d */ /* 0x000fea0003800000 */
[C---:B------:R-:W-:Y:S01]  /*0110*/  ISETP.GE.U32.AND P1, PT, R2.reuse, 0x8, PT ;  /* 0x000000080200780c */ /* 0x040fe20003f26070 */
[----:B------:R-:W-:Y:S01]  /*0120*/  HFMA2 R9, -RZ, RZ, 0, 0 ;  /* 0x00000000ff097431 */ /* 0x000fe200000001ff */
[----:B------:R-:W-:Y:S01]  /*0130*/  LOP3.LUT R20, R2, 0x7, RZ, 0xc0, !PT ;  /* 0x0000000702147812 */ /* 0x000fe200078ec0ff */
[----:B------:R-:W-:Y:S01]  /*0140*/  IMAD R8, R7, R2, RZ ;  /* 0x0000000207087224 */ /* 0x000fe200078e02ff */
[----:B------:R-:W-:Y:S02]  /*0150*/  CS2R R6, SRZ ;  /* 0x0000000000067805 */ /* 0x000fe4000001ff00 */
[----:B------:R-:W-:-:S07]  /*0160*/  ISETP.NE.AND P0, PT, R20, RZ, PT ;  /* 0x000000ff1400720c */ /* 0x000fce0003f05270 */
[----:B------:R-:W-:Y:S06]  /*0170*/  @!P1 BRA `(.L_x_0) ;  /* 0x0000000000dc9947 */ /* 0x000fec0003800000 */
[----:B------:R-:W1:Y:S01]  /*0180*/  LDC.64 R6, c[0x0][0x380] ;  /* 0x0000e000ff067b82 */ /* 0x000e620000000a00 */
[----:B------:R-:W-:Y:S02]  /*0190*/  LOP3.LUT R9, R2, 0x7ffffff8, RZ, 0xc0, !PT ;  /* 0x7ffffff802097812 */ /* 0x000fe400078ec0ff */
[----:B------:R-:W-:Y:S02]  /*01a0*/  MOV R12, R0 ;  /* 0x00000000000c7202 */ /* 0x000fe40000000f00 */
[----:B------:R-:W-:Y:S01]  /*01b0*/  IADD3 R13, PT, PT, -R9, RZ, RZ ;  /* 0x000000ff090d7210 */ /* 0x000fe20007ffe1ff */
[----:B-1----:R-:W-:-:S03]  /*01c0*/  IMAD.WIDE.U32 R6, R8, 0x8, R6 ;  /* 0x0000000808067825 */ /* 0x002fc600078e0006 */
[----:B------:R-:W-:-:S05]  /*01d0*/  IADD3 R10, P1, PT, R6, 0x20, RZ ;  /* 0x00000020060a7810 */ /* 0x000fca0007f3e0ff */
[----:B------:R-:W-:Y:S01]  /*01e0*/  IMAD.X R11, RZ, RZ, R7, P1 ;  /* 0x000000ffff0b7224 */ /* 0x000fe200008e0607 */
[----:B------:R-:W-:-:S07]  /*01f0*/  CS2R R6, SRZ ;  /* 0x0000000000067805 */ /* 0x000fce000001ff00 */
.L_x_1:
[----:B---3--:R-:W1:Y:S01]  /*0200*/  LDC.64 R14, c[0x0][0x388] ;  /* 0x0000e200ff0e7b82 */ /* 0x008e620000000a00 */
[----:B------:R-:W2:Y:S01]  /*0210*/  LDG.E.64 R16, desc[UR4][R10.64+-0x20] ;  /* 0xffffe0040a107981 */ /* 0x000ea2000c1e1b00 */
[----:B-1----:R-:W-:-:S05]  /*0220*/  IMAD.WIDE R14, R12, 0x8, R14 ;  /* 0x000000080c0e7825 */ /* 0x002fca00078e020e */
[----:B------:R-:W2:Y:S02]  /*0230*/  LDG.E.64 R18, desc[UR4][R14.64] ;  /* 0x000000040e127981 */ /* 0x000ea4000c1e1b00 */
[----:B--2---:R-:W-:Y:S01]  /*0240*/  DFMA R16, R16, R18, R6 ;  /* 0x000000121010722b */ /* 0x004fe20000000006 */
[----:B------:R-:W-:-:S06]  /*0250*/  IMAD.WIDE R18, R3, 0x8, R14 ;  /* 0x0000000803127825 */ /* 0x000fcc00078e020e */
[----:B------:R1:W-:Y:S04]  /*0260*/  STG.E.64 desc[UR4][R4.64], R16 ;  /* 0x0000001004007986 */ /* 0x0003e8000c101b04 */
[----:B------:R-:W2:Y:S04]  /*0270*/  LDG.E.64 R6, desc[UR4][R10.64+-0x18] ;  /* 0xffffe8040a067981 */ /* 0x000ea8000c1e1b00 */
[----:B------:R-:W2:Y:S01]  /*0280*/  LDG.E.64 R22, desc[UR4][R18.64] ;  /* 0x0000000412167981 */ /* 0x000ea2000c1e1b00 */
[----:B------:R-:W-:Y:S01]  /*0290*/  IMAD.WIDE R24, R3, 0x8, R18 ;  /* 0x0000000803187825 */ /* 0x000fe200078e0212 */
[----:B--2---:R-:W-:-:S07]  /*02a0*/  DFMA R6, R6, R22, R16 ;  /* 0x000000160606722b */ /* 0x004fce0000000010 */
[----:B------:R2:W-:Y:S04]  /*02b0*/  STG.E.64 desc[UR4][R4.64], R6 ;  /* 0x0000000604007986 */ /* 0x0005e8000c101b04 */
[----:B------:R-:W3:Y:S04]  /*02c0*/  LDG.E.64 R22, desc[UR4][R10.64+-0x10] ;  /* 0xfffff0040a167981 */ /* 0x000ee8000c1e1b00 */
[----:B------:R-:W3:Y:S02]  /*02d0*/  LDG.E.64 R26, desc[UR4][R24.64] ;  /* 0x00000004181a7981 */ /* 0x000ee4000c1e1b00 */
[----:B---3--:R-:W-:Y:S01]  /*02e0*/  DFMA R22, R22, R26, R6 ;  /* 0x0000001a1616722b */ /* 0x008fe20000000006 */
[----:B------:R-:W-:-:S06]  /*02f0*/  IMAD.WIDE R26, R3, 0x8, R24 ;  /* 0x00000008031a7825 */ /* 0x000fcc00078e0218 */
[----:B------:R3:W-:Y:S04]  /*0300*/  STG.E.64 desc[UR4][R4.64], R22 ;  /* 0x0000001604007986 */ /* 0x0007e8000c101b04 */
[----:B------:R-:W4:Y:S04]  /*0310*/  LDG.E.64 R14, desc[UR4][R10.64+-0x8] ;  /* 0xfffff8040a0e7981 */ /* 0x000f28000c1e1b00 */
[----:B-1----:R-:W4:Y:S02]  /*0320*/  LDG.E.64 R16, desc[UR4][R26.64] ;  /* 0x000000041a107981 */ /* 0x002f24000c1e1b00 */
[----:B----4-:R-:W-:Y:S01]  /*0330*/  DFMA R14, R14, R16, R22 ;  /* 0x000000100e0e722b */ /* 0x010fe20000000016 */
[----:B------:R-:W-:-:S06]  /*0340*/  IMAD.WIDE R16, R3, 0x8, R26 ;  /* 0x0000000803107825 */ /* 0x000fcc00078e021a */
[----:B------:R1:W-:Y:S04]  /*0350*/  STG.E.64 desc[UR4][R4.64], R14 ;  /* 0x0000000e04007986 */ /* 0x0003e8000c101b04 */
[----:B--2---:R-:W2:Y:S04]  /*0360*/  LDG.E.64 R6, desc[UR4][R10.64] ;  /* 0x000000040a067981 */ /* 0x004ea8000c1e1b00 */
[----:B------:R-:W2:Y:S01]  /*0370*/  LDG.E.64 R18, desc[UR4][R16.64] ;  /* 0x0000000410127981 */ /* 0x000ea2000c1e1b00 */
[----:B------:R-:W-:Y:S01]  /*0380*/  IMAD.WIDE R24, R3, 0x8, R16 ;  /* 0x0000000803187825 */ /* 0x000fe200078e0210 */
[----:B--2---:R-:W-:-:S07]  /*0390*/  DFMA R6, R6, R18, R14 ;  /* 0x000000120606722b */ /* 0x004fce000000000e */
[----:B------:R2:W-:Y:S04]  /*03a0*/  STG.E.64 desc[UR4][R4.64], R6 ;  /* 0x0000000604007986 */ /* 0x0005e8000c101b04 */
[----:B------:R-:W4:Y:S04]  /*03b0*/  LDG.E.64 R18, desc[UR4][R10.64+0x8] ;  /* 0x000008040a127981 */ /* 0x000f28000c1e1b00 */
[----:B---3--:R-:W4:Y:S02]  /*03c0*/  LDG.E.64 R22, desc[UR4][R24.64] ;  /* 0x0000000418167981 */ /* 0x008f24000c1e1b00 */
[----:B----4-:R-:W-:Y:S01]  /*03d0*/  DFMA R18, R18, R22, R6 ;  /* 0x000000161212722b */ /* 0x010fe20000000006 */
[----:B------:R-:W-:-:S06]  /*03e0*/  IMAD.WIDE R22, R3, 0x8, R24 ;  /* 0x0000000803167825 */ /* 0x000fcc00078e0218 */
[----:B------:R3:W-:Y:S04]  /*03f0*/  STG.E.64 desc[UR4][R4.64], R18 ;  /* 0x0000001204007986 */ /* 0x0007e8000c101b04 */
[----:B-1----:R-:W4:Y:S04]  /*0400*/  LDG.E.64 R14, desc[UR4][R10.64+0x10] ;  /* 0x000010040a0e7981 */ /* 0x002f28000c1e1b00 */
[----:B------:R-:W4:Y:S01]  /*0410*/  LDG.E.64 R26, desc[UR4][R22.64] ;  /* 0x00000004161a7981 */ /* 0x000f22000c1e1b00 */
[----:B------:R-:W-:Y:S01]  /*0420*/  IMAD.WIDE R16, R3, 0x8, R22 ;  /* 0x0000000803107825 */ /* 0x000fe200078e0216 */
[----:B----4-:R-:W-:-:S07]  /*0430*/  DFMA R14, R14, R26, R18 ;  /* 0x0000001a0e0e722b */ /* 0x010fce0000000012 */
[----:B------:R3:W-:Y:S04]  /*0440*/  STG.E.64 desc[UR4][R4.64], R14 ;  /* 0x0000000e04007986 */ /* 0x0007e8000c101b04 */
[----:B------:R-:W4:Y:S04]  /*0450*/  LDG.E.64 R16, desc[UR4][R16.64] ;  /* 0x0000000410107981 */ /* 0x000f28000c1e1b00 */
[----:B--2---:R1:W4:Y:S01]  /*0460*/  LDG.E.64 R6, desc[UR4][R10.64+0x18] ;  /* 0x000018040a067981 */ /* 0x004322000c1e1b00 */
[----:B------:R-:W-:-:S04]  /*0470*/  IADD3 R13, PT, PT, R13, 0x8, RZ ;  /* 0x000000080d0d7810 */ /* 0x000fc80007ffe0ff */
[----:B------:R-:W-:Y:S02]  /*0480*/  ISETP.NE.AND P1, PT, R13, RZ, PT ;  /* 0x000000ff0d00720c */ /* 0x000fe40003f25270 */
[----:B-1----:R-:W-:Y:S02]  /*0490*/  IADD3 R10, P2, PT, R10, 0x40, RZ ;  /* 0x000000400a0a7810 */ /* 0x002fe40007f5e0ff */
[----:B------:R-:W-:-:S03]  /*04a0*/  LEA R12, R3, R12, 0x3 ;  /* 0x0000000c030c7211 */ /* 0x000fc600078e18ff */
[----:B------:R-:W-:Y:S01]  /*04b0*/  IMAD.X R11, RZ, RZ, R11, P2 ;  /* 0x000000ffff0b7224 */ /* 0x000fe200010e060b */
[----:B----4-:R-:W-:-:S07]  /*04c0*/  DFMA R6, R6, R16, R14 ;  /* 0x000000100606722b */ /* 0x010fce000000000e */
[----:B------:R3:W-:Y:S01]  /*04d0*/  STG.E.64 desc[UR4][R4.64], R6 ;  /* 0x0000000604007986 */ /* 0x0007e2000c101b04 */
[----:B------:R-:W-:Y:S05]  /*04e0*/  @P1 BRA `(.L_x_1) ;  /* 0xfffffffc00441947 */ /* 0x000fea000383ffff */
.L_x_0:
[----:B------:R-:W-:Y:S05]  /*04f0*/  @!P0 EXIT ;  /* 0x000000000000894d */ /* 0x000fea0003800000 */
[----:B------:R-:W-:Y:S02]  /*0500*/  ISETP.GE.U32.AND P1, PT, R20, 0x4, PT ;  /* 0x000000041400780c */ /* 0x000fe40003f26070 */
[----:B------:R-:W-:-:S04]  /*0510*/  LOP3.LUT R22, R2, 0x3, RZ, 0xc0, !PT ;  /* 0x0000000302167812 */ /* 0x000fc800078ec0ff */
[----:B------:R-:W-:-:S07]  /*0520*/  ISETP.NE.AND P0, PT, R22, RZ, PT ;  /* 0x000000ff1600720c */ /* 0x000fce0003f05270 */
[----:B------:R-:W-:Y:S06]  /*0530*/  @!P1 BRA `(.L_x_2) ;  /* 0x00000000007c9947 */ /* 0x000fec0003800000 */
[----:B---3--:R-:W1:Y:S01]  /*0540*/  LDC.64 R14, c[0x0][0x380] ;  /* 0x0000e000ff0e7b82 */ /* 0x008e620000000a00 */
[----:B------:R-:W-:Y:S01]  /*0550*/  IADD3 R11, PT, PT, R8, R9, RZ ;  /* 0x00000009080b7210 */ /* 0x000fe20007ffe0ff */
[----:B------:R-:W-:Y:S01]  /*0560*/  IMAD R17, R9, R3, R0 ;  /* 0x0000000309117224 */ /* 0x000fe200078e0200 */
[----:B------:R-:W2:Y:S05]  /*0570*/  LDCU.64 UR6, c[0x0][0x380] ;  /* 0x00007000ff0677ac */ /* 0x000eaa0008000a00 */
[----:B------:R-:W3:Y:S01]  /*0580*/  LDC.64 R12, c[0x0][0x388] ;  /* 0x0000e200ff0c7b82 */ /* 0x000ee20000000a00 */
[----:B-1----:R-:W-:-:S06]  /*0590*/  IMAD.WIDE.U32 R14, R11, 0x8, R14 ;  /* 0x000000080b0e7825 */ /* 0x002fcc00078e000e */
[----:B------:R-:W4:Y:S01]  /*05a0*/  LDG.E.64 R14, desc[UR4][R14.64] ;  /* 0x000000040e0e7981 */ /* 0x000f22000c1e1b00 */
[----:B---3--:R-:W-:-:S05]  /*05b0*/  IMAD.WIDE R12, R17, 0x8, R12 ;  /* 0x00000008110c7825 */ /* 0x008fca00078e020c */
[----:B------:R-:W4:Y:S01]  /*05c0*/  LDG.E.64 R16, desc[UR4][R12.64] ;  /* 0x000000040c107981 */ /* 0x000f22000c1e1b00 */
[----:B------:R-:W-:-:S05]  /*05d0*/  IADD3 R11, P1, PT, R8, R9, RZ ;  /* 0x00000009080b7210 */ /* 0x000fca0007f3e0ff */
[----:B------:R-:W-:Y:S01]  /*05e0*/  IMAD.X R18, RZ, RZ, RZ, P1 ;  /* 0x000000ffff127224 */ /* 0x000fe200008e06ff */
[----:B--2---:R-:W-:-:S04]  /*05f0*/  LEA R10, P1, R11, UR6, 0x3 ;  /* 0x000000060b0a7c11 */ /* 0x004fc8000f8218ff */
[----:B------:R-:W-:Y:S01]  /*0600*/  LEA.HI.X R11, R11, UR7, R18, 0x3, P1 ;  /* 0x000000070b0b7c11 */ /* 0x000fe200088f1c12 */
[----:B------:R-:W-:Y:S01]  /*0610*/  IMAD.WIDE R18, R3, 0x8, R12 ;  /* 0x0000000803127825 */ /* 0x000fe200078e020c */
[----:B----4-:R-:W-:-:S07]  /*0620*/  DFMA R16, R14, R16, R6 ;  /* 0x000000100e10722b */ /* 0x010fce0000000006 */
[----:B------:R1:W-:Y:S04]  /*0630*/  STG.E.64 desc[UR4][R4.64], R16 ;  /* 0x0000001004007986 */ /* 0x0003e8000c101b04 */
[----:B------:R-:W2:Y:S04]  /*0640*/  LDG.E.64 R20, desc[UR4][R18.64] ;  /* 0x0000000412147981 */ /* 0x000ea8000c1e1b00 */
[----:B------:R-:W2:Y:S01]  /*0650*/  LDG.E.64 R6, desc[UR4][R10.64+0x8] ;  /* 0x000008040a067981 */ /* 0x000ea2000c1e1b00 */
[----:B------:R-:W-:Y:S01]  /*0660*/  IMAD.WIDE R12, R3, 0x8, R18 ;  /* 0x00000008030c7825 */ /* 0x000fe200078e0212 */
[----:B--2---:R-:W-:-:S07]  /*0670*/  DFMA R20, R6, R20, R16 ;  /* 0x000000140614722b */ /* 0x004fce0000000010 */
        /* <DEDUP_REMOVED lines=8> */
[----:B------:R-:W-:Y:S01]  /*0700*/  IADD3 R9, PT, PT, R9, 0x4, RZ ;  /* 0x0000000409097810 */ /* 0x000fe20007ffe0ff */
[----:B--2---:R-:W-:-:S07]  /*0710*/  DFMA R6, R6, R24, R14 ;  /* 0x000000180606722b */ /* 0x004fce000000000e */
[----:B------:R1:W-:Y:S04]  /*0720*/  STG.E.64 desc[UR4][R4.64], R6 ;  /* 0x0000000604007986 */ /* 0x0003e8000c101b04 */
.L_x_2:
[----:B------:R-:W-:Y:S05]  /*0730*/  @!P0 EXIT ;  /* 0x000000000000894d */ /* 0x000fea0003800000 */
[----:B------:R-:W-:Y:S02]  /*0740*/  ISETP.NE.AND P1, PT, R22, 0x1, PT ;  /* 0x000000011600780c */ /* 0x000fe40003f25270 */
[----:B------:R-:W-:-:S04]  /*0750*/  LOP3.LUT R2, R2, 0x1, RZ, 0xc0, !PT ;  /* 0x0000000102027812 */ /* 0x000fc800078ec0ff */
[----:B------:R-:W-:-:S07]  /*0760*/  ISETP.NE.U32.AND P0, PT, R2, 0x1, PT ;  /* 0x000000010200780c */ /* 0x000fce0003f05070 */
[----:B------:R-:W-:Y:S06]  /*0770*/  @!P1 BRA `(.L_x_3) ;  /* 0x0000000000549947 */ /* 0x000fec0003800000 */
[----:B------:R-:W2:Y:S01]  /*0780*/  LDC.64 R10, c[0x0][0x380] ;  /* 0x0000e000ff0a7b82 */ /* 0x000ea20000000a00 */
[----:B-1----:R-:W-:Y:S01]  /*0790*/  IADD3 R17, PT, PT, R8, R9, RZ ;  /* 0x0000000908117210 */ /* 0x002fe20007ffe0ff */
[----:B---3--:R-:W-:Y:S01]  /*07a0*/  IMAD R19, R9, R3, R0 ;  /* 0x0000000309137224 */ /* 0x008fe200078e0200 */
[----:B------:R-:W1:Y:S05]  /*07b0*/  LDCU.64 UR6, c[0x0][0x380] ;  /* 0x00007000ff0677ac */ /* 0x000e6a0008000a00 */
[----:B------:R-:W3:Y:S01]  /*07c0*/  LDC.64 R12, c[0x0][0x388] ;  /* 0x0000e200ff0c7b82 */ /* 0x000ee20000000a00 */
[----:B--2---:R-:W-:-:S04]  /*07d0*/  IMAD.WIDE.U32 R16, R17, 0x8, R10 ;  /* 0x0000000811107825 */ /* 0x004fc800078e000a */
[----:B---3--:R-:W-:Y:S02]  /*07e0*/  IMAD.WIDE R18, R19, 0x8, R12 ;  /* 0x0000000813127825 */ /* 0x008fe400078e020c */
[----:B------:R-:W2:Y:S04]  /*07f0*/  LDG.E.64 R12, desc[UR4][R16.64] ;  /* 0x00000004100c7981 */ /* 0x000ea8000c1e1b00 */
[----:B------:R-:W2:Y:S01]  /*0800*/  LDG.E.64 R14, desc[UR4][R18.64] ;  /* 0x00000004120e7981 */ /* 0x000ea2000c1e1b00 */
[----:B------:R-:W-:-:S05]  /*0810*/  IADD3 R2, P1, PT, R8, R9, RZ ;  /* 0x0000000908027210 */ /* 0x000fca0007f3e0ff */
[----:B------:R-:W-:Y:S01]  /*0820*/  IMAD.X R11, RZ, RZ, RZ, P1 ;  /* 0x000000ffff0b7224 */ /* 0x000fe200008e06ff */
[----:B-1----:R-:W-:-:S04]  /*0830*/  LEA R10, P1, R2, UR6, 0x3 ;  /* 0x00000006020a7c11 */ /* 0x002fc8000f8218ff */
[----:B------:R-:W-:Y:S01]  /*0840*/  LEA.HI.X R11, R2, UR7, R11, 0x3, P1 ;  /* 0x00000007020b7c11 */ /* 0x000fe200088f1c0b */
[----:B--2---:R-:W-:Y:S01]  /*0850*/  DFMA R12, R12, R14, R6 ;  /* 0x0000000e0c0c722b */ /* 0x004fe20000000006 */
[----:B------:R-:W-:-:S06]  /*0860*/  IMAD.WIDE R14, R3, 0x8, R18 ;  /* 0x00000008030e7825 */ /* 0x000fcc00078e0212 */
[----:B------:R2:W-:Y:S04]  /*0870*/  STG.E.64 desc[UR4][R4.64], R12 ;  /* 0x0000000c04007986 */ /* 0x0005e8000c101b04 */
[----:B------:R-:W3:Y:S04]  /*0880*/  LDG.E.64 R6, desc[UR4][R14.64] ;  /* 0x000000040e067981 */ /* 0x000ee8000c1e1b00 */
[----:B------:R-:W3:Y:S01]  /*0890*/  LDG.E.64 R10, desc[UR4][R10.64+0x8] ;  /* 0x000008040a0a7981 */ /* 0x000ee2000c1e1b00 */
[----:B------:R-:W-:Y:S01]  /*08a0*/  IADD3 R9, PT, PT, R9, 0x2, RZ ;  /* 0x0000000209097810 */ /* 0x000fe20007ffe0ff */
[----:B---3--:R-:W-:-:S07]  /*08b0*/  DFMA R6, R10, R6, R12 ;  /* 0x000000060a06722b */ /* 0x008fce000000000c */
[----:B------:R2:W-:Y:S04]  /*08c0*/  STG.E.64 desc[UR4][R4.64], R6 ;  /* 0x0000000604007986 */ /* 0x0005e8000c101b04 */
.L_x_3:
[----:B------:R-:W-:Y:S05]  /*08d0*/  @P0 EXIT ;  /* 0x000000000000094d */ /* 0x000fea0003800000 */
[----:B------:R-:W4:Y:S01]  /*08e0*/  LDC.64 R10, c[0x0][0x380] ;  /* 0x0000e000ff0a7b82 */ /* 0x000f220000000a00 */
[----:B-1-3--:R-:W-:Y:S01]  /*08f0*/  IADD3 R15, PT, PT, R8, R9, RZ ;  /* 0x00000009080f7210 */ /* 0x00afe20007ffe0ff */
[----:B------:R-:W-:-:S06]  /*0900*/  IMAD R9, R9, R3, R0 ;  /* 0x0000000309097224 */ /* 0x000fcc00078e0200 */
[----:B--2---:R-:W1:Y:S01]  /*0910*/  LDC.64 R12, c[0x0][0x388] ;  /* 0x0000e200ff0c7b82 */ /* 0x004e620000000a00 */
[----:B----4-:R-:W-:-:S06]  /*0920*/  IMAD.WIDE.U32 R2, R15, 0x8, R10 ;  /* 0x000000080f027825 */ /* 0x010fcc00078e000a */
[----:B------:R-:W2:Y:S01]  /*0930*/  LDG.E.64 R2, desc[UR4][R2.64] ;  /* 0x0000000402027981 */ /* 0x000ea2000c1e1b00 */
[----:B-1----:R-:W-:-:S06]  /*0940*/  IMAD.WIDE R8, R9, 0x8, R12 ;  /* 0x0000000809087825 */ /* 0x002fcc00078e020c */
[----:B------:R-:W2:Y:S02]  /*0950*/  LDG.E.64 R8, desc[UR4][R8.64] ;  /* 0x0000000408087981 */ /* 0x000ea4000c1e1b00 */
[----:B--2---:R-:W-:-:S07]  /*0960*/  DFMA R6, R2, R8, R6 ;  /* 0x000000080206722b */ /* 0x004fce0000000006 */
[----:B------:R-:W-:Y:S01]  /*0970*/  STG.E.64 desc[UR4][R4.64], R6 ;  /* 0x0000000604007986 */ /* 0x000fe2000c101b04 */
[----:B------:R-:W-:Y:S05]  /*0980*/  EXIT ;  /* 0x000000000000794d */ /* 0x000fea0003800000 */
.L_x_4:
[----:B------:R-:W-:-:S00]  /*0990*/  BRA `(.L_x_4) ;  /* 0xfffffffc00fc7947 */ /* 0x000fc0000383ffff */
[----:B------:R-:W-:-:S00]  /*09a0*/  NOP ;  /* 0x0000000000007918 */ /* 0x000fc00000000000 */
        /* <DEDUP_REMOVED lines=13> */
.L_x_5:


//--------------------- .nv.shared.reserved.0     --------------------------
	.section	.nv.shared.reserved.0,"aw",@nobits
	.weak		__nv_reservedSMEM_offset_0_alias
	.size		__nv_reservedSMEM_offset_0_alias, 0, 64
	.other		__nv_reservedSMEM_offset_0_alias,@"STO_CUDA_RESERVED_SHARED STV_DEFAULT"
__nv_reservedSMEM_offset_0_alias:
	.zero		0
	.zero		64


//--------------------- .nv.constant0._Z9matrixMulPdS_S_ii --------------------------
	.section	.nv.constant0._Z9matrixMulPdS_S_ii,"a",@progbits
	.sectionflags	@""
	.align	4
.nv.constant0._Z9matrixMulPdS_S_ii:
	.zero		928


//--------------------- SYMBOLS --------------------------

	.type		.nv.reservedSmem.offset0,@object
	.size		.nv.reservedSmem.offset0,0x4
